//
// Generated by NVIDIA NVVM Compiler
//
// Compiler Build ID: CL-36424714
// Cuda compilation tools, release 13.0, V13.0.88
// Based on NVVM 20.0.0
//

.version 9.0
.target sm_100
.address_size 64

	// .globl	_Z13ComputeGPUAuxPdS_d

.visible .entry _Z13ComputeGPUAuxPdS_d(
	.param .u64 .ptr .align 1 _Z13ComputeGPUAuxPdS_d_param_0,
	.param .u64 .ptr .align 1 _Z13ComputeGPUAuxPdS_d_param_1,
	.param .f64 _Z13ComputeGPUAuxPdS_d_param_2
)
{


	ret;

}
	// .globl	_Z14ComputeGPUAux2PdS_d
.visible .entry _Z14ComputeGPUAux2PdS_d(
	.param .u64 .ptr .align 1 _Z14ComputeGPUAux2PdS_d_param_0,
	.param .u64 .ptr .align 1 _Z14ComputeGPUAux2PdS_d_param_1,
	.param .f64 _Z14ComputeGPUAux2PdS_d_param_2
)
{


	ret;

}


// ===== COMPILED SASS (sm_100) =====

	.target	sm_100

	.elftype	@"ET_EXEC"


//--------------------- .note.nv.tkinfo           --------------------------
	.section	.note.nv.tkinfo,"",@"SHT_NOTE"
	.sectionflags	@"SHF_NOTE_NV_TKINFO"
	.tkinfo
        /*0018*/ 	.word	0x00000002
        /*0030*/ 	.string	""
        /*0030*/ 	.string	"ptxas"
        /*0030*/ 	.string	"Cuda compilation tools, release 13.0, V13.0.88"
        /*0030*/ 	.string	"Build cuda_13.0.r13.0/compiler.36424714_0"
        /*0030*/ 	.string	"-arch sm_100 -m 64 "



//--------------------- .note.nv.cuinfo           --------------------------
	.section	.note.nv.cuinfo,"",@"SHT_NOTE"
	.sectionflags	@"SHF_NOTE_NV_CUINFO"
        /*0018*/ 	.short	0x0002
        /*001a*/ 	.short	0x0064
        /*001c*/ 	.short	0x0082
	.zero		2


//--------------------- .nv.info                  --------------------------
	.section	.nv.info,"",@"SHT_CUDA_INFO"
	.align	4


	//----- nvinfo : EIATTR_REGCOUNT
	.align		4
        /*0000*/ 	.byte	0x04, 0x2f
        /*0002*/ 	.short	(.L_1 - .L_0)
	.align		4
.L_0:
        /*0004*/ 	.word	index@(_Z13ComputeGPUAuxPdS_d)
        /*0008*/ 	.word	0x00000004


	//----- nvinfo : EIATTR_FRAME_SIZE
	.align		4
.L_1:
        /*000c*/ 	.byte	0x04, 0x11
        /*000e*/ 	.short	(.L_3 - .L_2)
	.align		4
.L_2:
        /*0010*/ 	.word	index@(_Z13ComputeGPUAuxPdS_d)
        /*0014*/ 	.word	0x00000000


	//----- nvinfo : EIATTR_REGCOUNT
	.align		4
.L_3:
        /*0018*/ 	.byte	0x04, 0x2f
        /*001a*/ 	.short	(.L_5 - .L_4)
	.align		4
.L_4:
        /*001c*/ 	.word	index@(_Z14ComputeGPUAux2PdS_d)
        /*0020*/ 	.word	0x00000004


	//----- nvinfo : EIATTR_FRAME_SIZE
	.align		4
.L_5:
        /*0024*/ 	.byte	0x04, 0x11
        /*0026*/ 	.short	(.L_7 - .L_6)
	.align		4
.L_6:
        /*0028*/ 	.word	index@(_Z14ComputeGPUAux2PdS_d)
        /*002c*/ 	.word	0x00000000


	//----- nvinfo : EIATTR_MIN_STACK_SIZE
	.align		4
.L_7:
        /*0030*/ 	.byte	0x04, 0x12
        /*0032*/ 	.short	(.L_9 - .L_8)
	.align		4
.L_8:
        /*0034*/ 	.word	index@(_Z14ComputeGPUAux2PdS_d)
        /*0038*/ 	.word	0x00000000


	//----- nvinfo : EIATTR_MIN_STACK_SIZE
	.align		4
.L_9:
        /*003c*/ 	.byte	0x04, 0x12
        /*003e*/ 	.short	(.L_11 - .L_10)
	.align		4
.L_10:
        /*0040*/ 	.word	index@(_Z13ComputeGPUAuxPdS_d)
        /*0044*/ 	.word	0x00000000
.L_11:


//--------------------- .nv.compat                --------------------------
	.section	.nv.compat,"",@"SHT_CUDA_COMPAT_INFO"
	.align	4
        /*0000*/ 	.byte	0x02, 0x09, 0x00, 0x00, 0x02, 0x02, 0x01, 0x00, 0x02, 0x05, 0x05, 0x00, 0x03, 0x07, 0x01, 0x01
        /*0010*/ 	.byte	0x02, 0x03, 0x00, 0x00, 0x02, 0x06, 0x01, 0x00, 0x04, 0x0b, 0x08, 0x00, 0x09, 0x00, 0x00, 0x00
        /*0020*/ 	.byte	0x00, 0x00, 0x00, 0x00


//--------------------- .nv.info._Z14ComputeGPUAux2PdS_d --------------------------
	.section	.nv.info._Z14ComputeGPUAux2PdS_d,"",@"SHT_CUDA_INFO"
	.sectionflags	@""
	.align	4


	//----- nvinfo : EIATTR_CUDA_API_VERSION
	.align		4
        /*0000*/ 	.byte	0x04, 0x37
        /*0002*/ 	.short	(.L_13 - .L_12)
.L_12:
        /*0004*/ 	.word	0x00000082


	//----- nvinfo : EIATTR_KPARAM_INFO
	.align		4
.L_13:
        /*0008*/ 	.byte	0x04, 0x17
        /*000a*/ 	.short	(.L_15 - .L_14)
.L_14:
        /*000c*/ 	.word	0x00000000
        /*0010*/ 	.short	0x0002
        /*0012*/ 	.short	0x0010
        /*0014*/ 	.byte	0x00, 0xf0, 0x21, 0x00


	//----- nvinfo : EIATTR_KPARAM_INFO
	.align		4
.L_15:
        /*0018*/ 	.byte	0x04, 0x17
        /*001a*/ 	.short	(.L_17 - .L_16)
.L_16:
        /*001c*/ 	.word	0x00000000
        /*0020*/ 	.short	0x0001
        /*0022*/ 	.short	0x0008
        /*0024*/ 	.byte	0x00, 0xf5, 0x21, 0x00


	//----- nvinfo : EIATTR_KPARAM_INFO
	.align		4
.L_17:
        /*0028*/ 	.byte	0x04, 0x17
        /*002a*/ 	.short	(.L_19 - .L_18)
.L_18:
        /*002c*/ 	.word	0x00000000
        /*0030*/ 	.short	0x0000
        /*0032*/ 	.short	0x0000
        /*0034*/ 	.byte	0x00, 0xf5, 0x21, 0x00


	//----- nvinfo : EIATTR_SPARSE_MMA_MASK
	.align		4
.L_19:
        /*0038*/ 	.byte	0x03, 0x50
        /*003a*/ 	.short	0x0000


	//----- nvinfo : EIATTR_MAXREG_COUNT
	.align		4
        /*003c*/ 	.byte	0x03, 0x1b
        /*003e*/ 	.short	0x00ff


	//----- nvinfo : EIATTR_MERCURY_ISA_VERSION
	.align		4
        /*0040*/ 	.byte	0x03, 0x5f
        /*0042*/ 	.short	0x0101


	//----- nvinfo : EIATTR_VRC_CTA_INIT_COUNT
	.align		4
        /*0044*/ 	.byte	0x02, 0x4a
	.zero		1
	.zero		1


	//----- nvinfo : EIATTR_EXIT_INSTR_OFFSETS
	.align		4
        /*0048*/ 	.byte	0x04, 0x1c
        /*004a*/ 	.short	(.L_21 - .L_20)


	//   ....[0]....
.L_20:
        /*004c*/ 	.word	0x00000010


	//----- nvinfo : EIATTR_CBANK_PARAM_SIZE
	.align		4
.L_21:
        /*0050*/ 	.byte	0x03, 0x19
        /*0052*/ 	.short	0x0018


	//----- nvinfo : EIATTR_PARAM_CBANK
	.align		4
        /*0054*/ 	.byte	0x04, 0x0a
        /*0056*/ 	.short	(.L_23 - .L_22)
	.align		4
.L_22:
        /*0058*/ 	.word	index@(.nv.constant0._Z14ComputeGPUAux2PdS_d)
        /*005c*/ 	.short	0x0380
        /*005e*/ 	.short	0x0018


	//----- nvinfo : EIATTR_SW_WAR
	.align		4
.L_23:
        /*0060*/ 	.byte	0x04, 0x36
        /*0062*/ 	.short	(.L_25 - .L_24)
.L_24:
        /*0064*/ 	.word	0x00000008
.L_25:


//--------------------- .nv.info._Z13ComputeGPUAuxPdS_d --------------------------
	.section	.nv.info._Z13ComputeGPUAuxPdS_d,"",@"SHT_CUDA_INFO"
	.sectionflags	@""
	.align	4


	//----- nvinfo : EIATTR_CUDA_API_VERSION
	.align		4
        /*0000*/ 	.byte	0x04, 0x37
        /*0002*/ 	.short	(.L_27 - .L_26)
.L_26:
        /*0004*/ 	.word	0x00000082


	//----- nvinfo : EIATTR_KPARAM_INFO
	.align		4
.L_27:
        /*0008*/ 	.byte	0x04, 0x17
        /*000a*/ 	.short	(.L_29 - .L_28)
.L_28:
        /*000c*/ 	.word	0x00000000
        /*0010*/ 	.short	0x0002
        /*0012*/ 	.short	0x0010
        /*0014*/ 	.byte	0x00, 0xf0, 0x21, 0x00


	//----- nvinfo : EIATTR_KPARAM_INFO
	.align		4
.L_29:
        /*0018*/ 	.byte	0x04, 0x17
        /*001a*/ 	.short	(.L_31 - .L_30)
.L_30:
        /*001c*/ 	.word	0x00000000
        /*0020*/ 	.short	0x0001
        /*0022*/ 	.short	0x0008
        /*0024*/ 	.byte	0x00, 0xf5, 0x21, 0x00


	//----- nvinfo : EIATTR_KPARAM_INFO
	.align		4
.L_31:
        /*0028*/ 	.byte	0x04, 0x17
        /*002a*/ 	.short	(.L_33 - .L_32)
.L_32:
        /*002c*/ 	.word	0x00000000
        /*0030*/ 	.short	0x0000
        /*0032*/ 	.short	0x0000
        /*0034*/ 	.byte	0x00, 0xf5, 0x21, 0x00


	//----- nvinfo : EIATTR_SPARSE_MMA_MASK
	.align		4
.L_33:
        /*0038*/ 	.byte	0x03, 0x50
        /*003a*/ 	.short	0x0000


	//----- nvinfo : EIATTR_MAXREG_COUNT
	.align		4
        /*003c*/ 	.byte	0x03, 0x1b
        /*003e*/ 	.short	0x00ff


	//----- nvinfo : EIATTR_MERCURY_ISA_VERSION
	.align		4
        /*0040*/ 	.byte	0x03, 0x5f
        /*0042*/ 	.short	0x0101


	//----- nvinfo : EIATTR_VRC_CTA_INIT_COUNT
	.align		4
        /*0044*/ 	.byte	0x02, 0x4a
	.zero		1
	.zero		1


	//----- nvinfo : EIATTR_EXIT_INSTR_OFFSETS
	.align		4
        /*0048*/ 	.byte	0x04, 0x1c
        /*004a*/ 	.short	(.L_35 - .L_34)


	//   ....[0]....
.L_34:
        /*004c*/ 	.word	0x00000010


	//----- nvinfo : EIATTR_CBANK_PARAM_SIZE
	.align		4
.L_35:
        /*0050*/ 	.byte	0x03, 0x19
        /*0052*/ 	.short	0x0018


	//----- nvinfo : EIATTR_PARAM_CBANK
	.align		4
        /*0054*/ 	.byte	0x04, 0x0a
        /*0056*/ 	.short	(.L_37 - .L_36)
	.align		4
.L_36:
        /*0058*/ 	.word	index@(.nv.constant0._Z13ComputeGPUAuxPdS_d)
        /*005c*/ 	.short	0x0380
        /*005e*/ 	.short	0x0018


	//----- nvinfo : EIATTR_SW_WAR
	.align		4
.L_37:
        /*0060*/ 	.byte	0x04, 0x36
        /*0062*/ 	.short	(.L_39 - .L_38)
.L_38:
        /*0064*/ 	.word	0x00000008
.L_39:


//--------------------- .nv.callgraph             --------------------------
	.section	.nv.callgraph,"",@"SHT_CUDA_CALLGRAPH"
	.align	4
	.sectionentsize	8
	.align		4
        /*0000*/ 	.word	0x00000000
	.align		4
        /*0004*/ 	.word	0xffffffff
	.align		4
        /*0008*/ 	.word	0x00000000
	.align		4
        /*000c*/ 	.word	0xfffffffe
	.align		4
        /*0010*/ 	.word	0x00000000
	.align		4
        /*0014*/ 	.word	0xfffffffd
	.align		4
        /*0018*/ 	.word	0x00000000
	.align		4
        /*001c*/ 	.word	0xfffffffc


//--------------------- .text._Z14ComputeGPUAux2PdS_d --------------------------
	.section	.text._Z14ComputeGPUAux2PdS_d,"ax",@progbits
	.align	128
        .global         _Z14ComputeGPUAux2PdS_d
        .type           _Z14ComputeGPUAux2PdS_d,@function
        .size           _Z14ComputeGPUAux2PdS_d,(.L_x_2 - _Z14ComputeGPUAux2PdS_d)
        .other          _Z14ComputeGPUAux2PdS_d,@"STO_CUDA_ENTRY STV_DEFAULT"
_Z14ComputeGPUAux2PdS_d:
.text._Z14ComputeGPUAux2PdS_d:
[----:B------:R-:W-:Y:S01]  /*0000*/  LDC R1, c[0x0][0x37c] ;  /* 0x0000df00ff017b82 */ /* 0x000fe20000000800 */
[----:B------:R-:W-:Y:S05]  /*0010*/  EXIT ;  /* 0x000000000000794d */ /* 0x000fea0003800000 */
.L_x_0:
[----:B------:R-:W-:-:S00]  /*0020*/  BRA `(.L_x_0) ;  /* 0xfffffffc00fc7947 */ /* 0x000fc0000383ffff */
[----:B------:R-:W-:-:S00]  /*0030*/  NOP ;  /* 0x0000000000007918 */ /* 0x000fc00000000000 */
        /* <DEDUP_REMOVED lines=12> */
.L_x_2:


//--------------------- .text._Z13ComputeGPUAuxPdS_d --------------------------
	.section	.text._Z13ComputeGPUAuxPdS_d,"ax",@progbits
	.align	128
        .global         _Z13ComputeGPUAuxPdS_d
        .type           _Z13ComputeGPUAuxPdS_d,@function
        .size           _Z13ComputeGPUAuxPdS_d,(.L_x_3 - _Z13ComputeGPUAuxPdS_d)
        .other          _Z13ComputeGPUAuxPdS_d,@"STO_CUDA_ENTRY STV_DEFAULT"
_Z13ComputeGPUAuxPdS_d:
.text._Z13ComputeGPUAuxPdS_d:
[----:B------:R-:W-:Y:S01]  /*0000*/  LDC R1, c[0x0][0x37c] ;  /* 0x0000df00ff017b82 */ /* 0x000fe20000000800 */
[----:B------:R-:W-:Y:S05]  /*0010*/  EXIT ;  /* 0x000000000000794d */ /* 0x000fea0003800000 */
.L_x_1:
        /* <DEDUP_REMOVED lines=14> */
.L_x_3:


//--------------------- .nv.shared.reserved.0     --------------------------
	.section	.nv.shared.reserved.0,"aw",@nobits
	.weak		__nv_reservedSMEM_offset_0_alias
	.size		__nv_reservedSMEM_offset_0_alias, 0, 64
	.other		__nv_reservedSMEM_offset_0_alias,@"STO_CUDA_RESERVED_SHARED STV_DEFAULT"
__nv_reservedSMEM_offset_0_alias:
	.zero		0
	.zero		64


//--------------------- .nv.constant0._Z14ComputeGPUAux2PdS_d --------------------------
	.section	.nv.constant0._Z14ComputeGPUAux2PdS_d,"a",@progbits
	.sectionflags	@""
	.align	4
.nv.constant0._Z14ComputeGPUAux2PdS_d:
	.zero		920


//--------------------- .nv.constant0._Z13ComputeGPUAuxPdS_d --------------------------
	.section	.nv.constant0._Z13ComputeGPUAuxPdS_d,"a",@progbits
	.sectionflags	@""
	.align	4
.nv.constant0._Z13ComputeGPUAuxPdS_d:
	.zero		920


//--------------------- SYMBOLS --------------------------

	.type		.nv.reservedSmem.offset0,@object
	.size		.nv.reservedSmem.offset0,0x4
